	.headerflags	@"EF_CUDA_TEXMODE_UNIFIED EF_CUDA_64BIT_ADDRESS EF_CUDA_ACCELERATORS EF_CUDA_SM90 EF_CUDA_VIRTUAL_SM(EF_CUDA_SM90)"
	.elftype	@"ET_EXEC"


//--------------------- .nv.info                  --------------------------
	.section	.nv.info,"",@"SHT_CUDA_INFO"
	.align	4


	//----- nvinfo : EIATTR_REGCOUNT
	.align		4
        /*0000*/ 	.byte	0x04, 0x2f
        /*0002*/ 	.short	(.L_3 - .L_2)
	.align		4
.L_2:
        /*0004*/ 	.word	index@(triton_poi_fused__native_batch_norm_legit_no_training_add_convolution_34)
        /*0008*/ 	.word	0x0000001e


	//----- nvinfo : EIATTR_MIN_STACK_SIZE
	.align		4
.L_3:
        /*000c*/ 	.byte	0x04, 0x12
        /*000e*/ 	.short	(.L_5 - .L_4)
	.align		4
.L_4:
        /*0010*/ 	.word	index@(triton_poi_fused__native_batch_norm_legit_no_training_add_convolution_34)
        /*0014*/ 	.word	0x00000000


	//----- nvinfo : EIATTR_FRAME_SIZE
	.align		4
.L_5:
        /*0018*/ 	.byte	0x04, 0x11
        /*001a*/ 	.short	(.L_7 - .L_6)
	.align		4
.L_6:
        /*001c*/ 	.word	index@(triton_poi_fused__native_batch_norm_legit_no_training_add_convolution_34)
        /*0020*/ 	.word	0x00000000


	//----- nvinfo : EIATTR_MIN_STACK_SIZE
	.align		4
.L_7:
        /*0024*/ 	.byte	0x04, 0x12
        /*0026*/ 	.short	(.L_9 - .L_8)
	.align		4
.L_8:
        /*0028*/ 	.word	index@(triton_poi_fused__native_batch_norm_legit_no_training_add_convolution_34)
        /*002c*/ 	.word	0x00000000
.L_9:


//--------------------- .nv.info.triton_poi_fused__native_batch_norm_legit_no_training_add_convolution_34 --------------------------
	.section	.nv.info.triton_poi_fused__native_batch_norm_legit_no_training_add_convolution_34,"",@"SHT_CUDA_INFO"
	.sectionflags	@""
	.align	4


	//----- nvinfo : EIATTR_CUDA_API_VERSION
	.align		4
        /*0000*/ 	.byte	0x04, 0x37
        /*0002*/ 	.short	(.L_11 - .L_10)
.L_10:
        /*0004*/ 	.word	0x0000007c


	//----- nvinfo : EIATTR_KPARAM_INFO
	.align		4
.L_11:
        /*0008*/ 	.byte	0x04, 0x17
        /*000a*/ 	.short	(.L_13 - .L_12)
.L_12:
        /*000c*/ 	.word	0x00000000
        /*0010*/ 	.short	0x0008
        /*0012*/ 	.short	0x0040
        /*0014*/ 	.byte	0x00, 0xf0, 0x11, 0x00


	//----- nvinfo : EIATTR_KPARAM_INFO
	.align		4
.L_13:
        /*0018*/ 	.byte	0x04, 0x17
        /*001a*/ 	.short	(.L_15 - .L_14)
.L_14:
        /*001c*/ 	.word	0x00000000
        /*0020*/ 	.short	0x0007
        /*0022*/ 	.short	0x0038
        /*0024*/ 	.byte	0x00, 0xf4, 0x21, 0x00


	//----- nvinfo : EIATTR_KPARAM_INFO
	.align		4
.L_15:
        /*0028*/ 	.byte	0x04, 0x17
        /*002a*/ 	.short	(.L_17 - .L_16)
.L_16:
        /*002c*/ 	.word	0x00000000
        /*0030*/ 	.short	0x0006
        /*0032*/ 	.short	0x0030
        /*0034*/ 	.byte	0x00, 0xf4, 0x21, 0x00


	//----- nvinfo : EIATTR_KPARAM_INFO
	.align		4
.L_17:
        /*0038*/ 	.byte	0x04, 0x17
        /*003a*/ 	.short	(.L_19 - .L_18)
.L_18:
        /*003c*/ 	.word	0x00000000
        /*0040*/ 	.short	0x0005
        /*0042*/ 	.short	0x0028
        /*0044*/ 	.byte	0x00, 0xf4, 0x21, 0x00


	//----- nvinfo : EIATTR_KPARAM_INFO
	.align		4
.L_19:
        /*0048*/ 	.byte	0x04, 0x17
        /*004a*/ 	.short	(.L_21 - .L_20)
.L_20:
        /*004c*/ 	.word	0x00000000
        /*0050*/ 	.short	0x0004
        /*0052*/ 	.short	0x0020
        /*0054*/ 	.byte	0x00, 0xf4, 0x21, 0x00


	//----- nvinfo : EIATTR_KPARAM_INFO
	.align		4
.L_21:
        /*0058*/ 	.byte	0x04, 0x17
        /*005a*/ 	.short	(.L_23 - .L_22)
.L_22:
        /*005c*/ 	.word	0x00000000
        /*0060*/ 	.short	0x0003
        /*0062*/ 	.short	0x0018
        /*0064*/ 	.byte	0x00, 0xf4, 0x21, 0x00


	//----- nvinfo : EIATTR_KPARAM_INFO
	.align		4
.L_23:
        /*0068*/ 	.byte	0x04, 0x17
        /*006a*/ 	.short	(.L_25 - .L_24)
.L_24:
        /*006c*/ 	.word	0x00000000
        /*0070*/ 	.short	0x0002
        /*0072*/ 	.short	0x0010
        /*0074*/ 	.byte	0x00, 0xf4, 0x21, 0x00


	//----- nvinfo : EIATTR_KPARAM_INFO
	.align		4
.L_25:
        /*0078*/ 	.byte	0x04, 0x17
        /*007a*/ 	.short	(.L_27 - .L_26)
.L_26:
        /*007c*/ 	.word	0x00000000
        /*0080*/ 	.short	0x0001
        /*0082*/ 	.short	0x0008
        /*0084*/ 	.byte	0x00, 0xf4, 0x21, 0x00


	//----- nvinfo : EIATTR_KPARAM_INFO
	.align		4
.L_27:
        /*0088*/ 	.byte	0x04, 0x17
        /*008a*/ 	.short	(.L_29 - .L_28)
.L_28:
        /*008c*/ 	.word	0x00000000
        /*0090*/ 	.short	0x0000
        /*0092*/ 	.short	0x0000
        /*0094*/ 	.byte	0x00, 0xf4, 0x21, 0x00


	//----- nvinfo : EIATTR_SPARSE_MMA_MASK
	.align		4
.L_29:
        /*0098*/ 	.byte	0x03, 0x50
        /*009a*/ 	.short	0x0000


	//----- nvinfo : EIATTR_MAXREG_COUNT
	.align		4
        /*009c*/ 	.byte	0x03, 0x1b
        /*009e*/ 	.short	0x00ff


	//----- nvinfo : EIATTR_EXIT_INSTR_OFFSETS
	.align		4
        /*00a0*/ 	.byte	0x04, 0x1c
        /*00a2*/ 	.short	(.L_31 - .L_30)


	//   ....[0]....
.L_30:
        /*00a4*/ 	.word	0x000004c0


	//----- nvinfo : EIATTR_REQNTID
	.align		4
.L_31:
        /*00a8*/ 	.byte	0x04, 0x10
        /*00aa*/ 	.short	(.L_33 - .L_32)
.L_32:
        /*00ac*/ 	.word	0x00000080
        /*00b0*/ 	.word	0x00000001
        /*00b4*/ 	.word	0x00000001


	//----- nvinfo : EIATTR_CBANK_PARAM_SIZE
	.align		4
.L_33:
        /*00b8*/ 	.byte	0x03, 0x19
        /*00ba*/ 	.short	0x0044


	//----- nvinfo : EIATTR_PARAM_CBANK
	.align		4
        /*00bc*/ 	.byte	0x04, 0x0a
        /*00be*/ 	.short	(.L_35 - .L_34)
	.align		4
.L_34:
        /*00c0*/ 	.word	index@(.nv.constant0.triton_poi_fused__native_batch_norm_legit_no_training_add_convolution_34)
        /*00c4*/ 	.short	0x0210
        /*00c6*/ 	.short	0x0044


	//----- nvinfo : EIATTR_SW_WAR
	.align		4
.L_35:
        /*00c8*/ 	.byte	0x04, 0x36
        /*00ca*/ 	.short	(.L_37 - .L_36)
.L_36:
        /*00cc*/ 	.word	0x00000008
.L_37:


//--------------------- .nv.callgraph             --------------------------
	.section	.nv.callgraph,"",@"SHT_CUDA_CALLGRAPH"
	.align	4
	.sectionentsize	8
	.align		4
        /*0000*/ 	.word	0x00000000
	.align		4
        /*0004*/ 	.word	0xffffffff
	.align		4
        /*0008*/ 	.word	0x00000000
	.align		4
        /*000c*/ 	.word	0xfffffffe
	.align		4
        /*0010*/ 	.word	0x00000000
	.align		4
        /*0014*/ 	.word	0xfffffffd
	.align		4
        /*0018*/ 	.word	0x00000000
	.align		4
        /*001c*/ 	.word	0xfffffffc


//--------------------- .nv.constant4             --------------------------
	.section	.nv.constant4,"a",@progbits
	.align	8
	.align		8
.nv.constant4:
        /*0000*/ 	.dword	_$_str
	.align		8
        /*0008*/ 	.dword	_$_str_$_2


//--------------------- .text.triton_poi_fused__native_batch_norm_legit_no_training_add_convolution_34 --------------------------
	.section	.text.triton_poi_fused__native_batch_norm_legit_no_training_add_convolution_34,"ax",@progbits
	.align	128
        .global         triton_poi_fused__native_batch_norm_legit_no_training_add_convolution_34
        .type           triton_poi_fused__native_batch_norm_legit_no_training_add_convolution_34,@function
        .size           triton_poi_fused__native_batch_norm_legit_no_training_add_convolution_34,(.L_x_1 - triton_poi_fused__native_batch_norm_legit_no_training_add_convolution_34)
        .other          triton_poi_fused__native_batch_norm_legit_no_training_add_convolution_34,@"STO_CUDA_ENTRY STV_DEFAULT"
triton_poi_fused__native_batch_norm_legit_no_training_add_convolution_34:
.text.triton_poi_fused__native_batch_norm_legit_no_training_add_convolution_34:
[----:B------:R-:W-:Y:S01]  /*0000*/  LDC R1, c[0x0][0x28] ;  /* 0x00000a00ff017b82 */ /* 0x000fe20000000800 */
[----:B------:R-:W1:Y:S07]  /*0010*/  S2R R0, SR_TID.X ;  /* 0x0000000000007919 */ /* 0x000e6e0000002100 */
[----:B------:R-:W2:Y:S01]  /*0020*/  LDC.64 R8, c[0x0][0x238] ;  /* 0x00008e00ff087b82 */ /* 0x000ea20000000a00 */
[----:B------:R-:W-:Y:S01]  /*0030*/  ULDC.64 UR4, c[0x0][0x208] ;  /* 0x0000820000047ab9 */ /* 0x000fe20000000a00 */
[----:B------:R-:W3:Y:S06]  /*0040*/  S2R R7, SR_CTAID.X ;  /* 0x0000000000077919 */ /* 0x000eec0000002500 */
[----:B------:R-:W4:Y:S08]  /*0050*/  LDC.64 R22, c[0x0][0x220] ;  /* 0x00008800ff167b82 */ /* 0x000f300000000a00 */
[----:B------:R-:W5:Y:S08]  /*0060*/  LDC.64 R24, c[0x0][0x230] ;  /* 0x00008c00ff187b82 */ /* 0x000f700000000a00 */
[----:B------:R-:W4:Y:S01]  /*0070*/  LDC.64 R20, c[0x0][0x240] ;  /* 0x00009000ff147b82 */ /* 0x000f220000000a00 */
[----:B-1----:R-:W-:-:S07]  /*0080*/  SHF.L.U32 R0, R0, 0x2, RZ ;  /* 0x0000000200007819 */ /* 0x002fce00000006ff */
[----:B------:R-:W1:Y:S01]  /*0090*/  LDC.64 R16, c[0x0][0x248] ;  /* 0x00009200ff107b82 */ /* 0x000e620000000a00 */
[----:B---3--:R-:W-:Y:S02]  /*00a0*/  SHF.R.S32.HI R2, RZ, 0x16, R7 ;  /* 0x00000016ff027819 */ /* 0x008fe40000011407 */
[----:B------:R-:W-:Y:S02]  /*00b0*/  LOP3.LUT R0, R0, 0x1fc, RZ, 0xc0, !PT ;  /* 0x000001fc00007812 */ /* 0x000fe400078ec0ff */
[----:B------:R-:W-:-:S03]  /*00c0*/  SGXT R2, R2, 0x1 ;  /* 0x000000010202781a */ /* 0x000fc60000000200 */
[----:B------:R-:W3:Y:S01]  /*00d0*/  LDC.64 R4, c[0x0][0x228] ;  /* 0x00008a00ff047b82 */ /* 0x000ee20000000a00 */
[----:B------:R-:W-:-:S04]  /*00e0*/  LEA R7, R7, R0, 0x9 ;  /* 0x0000000007077211 */ /* 0x000fc800078e48ff */
[----:B------:R-:W-:-:S03]  /*00f0*/  LEA.HI R2, R2, R7, RZ, 0x6 ;  /* 0x0000000702027211 */ /* 0x000fc600078f30ff */
[----:B------:R-:W1:Y:S01]  /*0100*/  LDC.64 R14, c[0x0][0x218] ;  /* 0x00008600ff0e7b82 */ /* 0x000e620000000a00 */
[--C-:B------:R-:W-:Y:S02]  /*0110*/  SHF.R.S32.HI R19, RZ, 0x6, R2.reuse ;  /* 0x00000006ff137819 */ /* 0x100fe40000011402 */
[----:B------:R-:W-:-:S04]  /*0120*/  SHF.R.S32.HI R2, RZ, 0x1f, R2 ;  /* 0x0000001fff027819 */ /* 0x000fc80000011402 */
[----:B------:R-:W-:-:S04]  /*0130*/  LEA.HI R2, R2, R19, RZ, 0x8 ;  /* 0x0000001302027211 */ /* 0x000fc800078f40ff */
[----:B------:R-:W-:-:S04]  /*0140*/  LOP3.LUT R2, R2, 0xffffff00, RZ, 0xc0, !PT ;  /* 0xffffff0002027812 */ /* 0x000fc800078ec0ff */
[----:B------:R-:W-:Y:S02]  /*0150*/  IADD3 R19, R19, -R2, RZ ;  /* 0x8000000213137210 */ /* 0x000fe40007ffe0ff */
[----:B------:R-:W1:Y:S03]  /*0160*/  LDC.64 R2, c[0x0][0x210] ;  /* 0x00008400ff027b82 */ /* 0x000e660000000a00 */
[----:B--2---:R-:W-:-:S05]  /*0170*/  IMAD.WIDE R8, R19, 0x4, R8 ;  /* 0x0000000413087825 */ /* 0x004fca00078e0208 */
[----:B------:R-:W2:Y:S01]  /*0180*/  LDG.E.EL R13, desc[UR4][R8.64] ;  /* 0x00000004080d7981 */ /* 0x000ea2000c2e1900 */
[----:B----4-:R-:W-:-:S04]  /*0190*/  IMAD.WIDE R22, R19, 0x4, R22 ;  /* 0x0000000413167825 */ /* 0x010fc800078e0216 */
[----:B-----5:R-:W-:Y:S01]  /*01a0*/  IMAD.WIDE R24, R19, 0x4, R24 ;  /* 0x0000000413187825 */ /* 0x020fe200078e0218 */
[----:B------:R4:W5:Y:S04]  /*01b0*/  LDG.E.EL R0, desc[UR4][R22.64] ;  /* 0x0000000416007981 */ /* 0x000968000c2e1900 */
[----:B------:R-:W5:Y:S01]  /*01c0*/  LDG.E.EL R12, desc[UR4][R24.64] ;  /* 0x00000004180c7981 */ /* 0x000f62000c2e1900 */
[----:B01----:R-:W-:-:S05]  /*01d0*/  IMAD.WIDE R2, R7, 0x4, R2 ;  /* 0x0000000407027825 */ /* 0x003fca00078e0202 */
[----:B------:R-:W5:Y:S01]  /*01e0*/  LDG.E.128 R8, desc[UR4][R2.64] ;  /* 0x0000000402087981 */ /* 0x000f62000c1e1d00 */
[----:B------:R-:W-:-:S04]  /*01f0*/  IMAD.WIDE R26, R19, 0x4, R20 ;  /* 0x00000004131a7825 */ /* 0x000fc800078e0214 */
[C---:B------:R-:W-:Y:S01]  /*0200*/  IMAD.WIDE R16, R19.reuse, 0x4, R16 ;  /* 0x0000000413107825 */ /* 0x040fe200078e0210 */
[----:B------:R-:W5:Y:S03]  /*0210*/  LDG.E.EL R18, desc[UR4][R26.64] ;  /* 0x000000041a127981 */ /* 0x000f66000c2e1900 */
[----:B---3--:R-:W-:Y:S02]  /*0220*/  IMAD.WIDE R20, R19, 0x4, R4 ;  /* 0x0000000413147825 */ /* 0x008fe400078e0204 */
[----:B------:R0:W3:Y:S02]  /*0230*/  LDG.E.EL R17, desc[UR4][R16.64] ;  /* 0x0000000410117981 */ /* 0x0000e4000c2e1900 */
[----:B------:R-:W-:Y:S02]  /*0240*/  IMAD.WIDE R14, R7, 0x4, R14 ;  /* 0x00000004070e7825 */ /* 0x000fe400078e020e */
[----:B------:R1:W3:Y:S04]  /*0250*/  LDG.E.EL R19, desc[UR4][R20.64] ;  /* 0x0000000414137981 */ /* 0x0002e8000c2e1900 */
[----:B------:R-:W3:Y:S01]  /*0260*/  LDG.E.128 R4, desc[UR4][R14.64] ;  /* 0x000000040e047981 */ /* 0x000ee2000c1e1d00 */
[----:B----4-:R-:W-:Y:S01]  /*0270*/  HFMA2.MMA R23, -RZ, RZ, 1.625, 0 ;  /* 0x3e800000ff177435 */ /* 0x010fe200000001ff */
[----:B--2---:R-:W-:-:S04]  /*0280*/  FADD R13, R13, 9.9999997473787516356e-06 ;  /* 0x3727c5ac0d0d7421 */ /* 0x004fc80000000000 */
[----:B------:R-:W2:Y:S02]  /*0290*/  MUFU.SQRT R22, R13 ;  /* 0x0000000d00167308 */ /* 0x000ea40000002000 */
[C---:B--2---:R-:W-:Y:S02]  /*02a0*/  FSETP.GT.AND P0, PT, R22.reuse, 8.50705917302346158658e+37, PT ;  /* 0x7e8000001600780b */ /* 0x044fe40003f04000 */
[----:B------:R-:W-:-:S11]  /*02b0*/  FSETP.GEU.AND P1, PT, R22, 1.175494350822287508e-38, PT ;  /* 0x008000001600780b */ /* 0x000fd60003f2e000 */
[----:B------:R-:W-:-:S04]  /*02c0*/  @P0 FMUL R22, R22, 0.25 ;  /* 0x3e80000016160820 */ /* 0x000fc80000400000 */
[----:B------:R-:W-:-:S06]  /*02d0*/  @!P1 FMUL R22, R22, 16777216 ;  /* 0x4b80000016169820 */ /* 0x000fcc0000400000 */
[----:B------:R-:W2:Y:S01]  /*02e0*/  MUFU.RCP R22, R22 ;  /* 0x0000001600167308 */ /* 0x000ea20000001000 */
[----:B------:R-:W-:Y:S01]  /*02f0*/  FSEL R23, R23, 1, P0 ;  /* 0x3f80000017177808 */ /* 0x000fe20000000000 */
[--C-:B-----5:R-:W-:Y:S01]  /*0300*/  FADD R10, R10, R0.reuse ;  /* 0x000000000a0a7221 */ /* 0x120fe20000000000 */
[--C-:B------:R-:W-:Y:S01]  /*0310*/  FADD R8, R8, R0.reuse ;  /* 0x0000000008087221 */ /* 0x100fe20000000000 */
[--C-:B------:R-:W-:Y:S01]  /*0320*/  FADD R9, R9, R0.reuse ;  /* 0x0000000009097221 */ /* 0x100fe20000000000 */
[----:B------:R-:W-:Y:S01]  /*0330*/  FADD R11, R11, R0 ;  /* 0x000000000b0b7221 */ /* 0x000fe20000000000 */
[----:B------:R-:W-:Y:S01]  /*0340*/  @!P1 FMUL R23, R23, 16777216 ;  /* 0x4b80000017179820 */ /* 0x000fe20000400000 */
[C---:B------:R-:W-:Y:S01]  /*0350*/  FADD R0, -R12.reuse, R10 ;  /* 0x0000000a0c007221 */ /* 0x040fe20000000100 */
[C---:B0-----:R-:W-:Y:S01]  /*0360*/  FADD R16, -R12.reuse, R8 ;  /* 0x000000080c107221 */ /* 0x041fe20000000100 */
[C---:B------:R-:W-:Y:S01]  /*0370*/  FADD R13, -R12.reuse, R9 ;  /* 0x000000090c0d7221 */ /* 0x040fe20000000100 */
[----:B------:R-:W-:Y:S01]  /*0380*/  FADD R12, -R12, R11 ;  /* 0x0000000b0c0c7221 */ /* 0x000fe20000000100 */
[----:B--2---:R-:W-:-:S04]  /*0390*/  FMUL R23, R22, R23 ;  /* 0x0000001716177220 */ /* 0x004fc80000400000 */
[-C--:B-1----:R-:W-:Y:S01]  /*03a0*/  FMUL R20, R0, R23.reuse ;  /* 0x0000001700147220 */ /* 0x082fe20000400000 */
[-C--:B------:R-:W-:Y:S01]  /*03b0*/  FMUL R16, R16, R23.reuse ;  /* 0x0000001710107220 */ /* 0x080fe20000400000 */
[-C--:B------:R-:W-:Y:S01]  /*03c0*/  FMUL R0, R13, R23.reuse ;  /* 0x000000170d007220 */ /* 0x080fe20000400000 */
[----:B------:R-:W-:Y:S01]  /*03d0*/  FMUL R12, R12, R23 ;  /* 0x000000170c0c7220 */ /* 0x000fe20000400000 */
[C-C-:B---3--:R-:W-:Y:S01]  /*03e0*/  FFMA R21, R18.reuse, R20, R17.reuse ;  /* 0x0000001412157223 */ /* 0x148fe20000000011 */
[C-C-:B------:R-:W-:Y:S01]  /*03f0*/  FFMA R13, R18.reuse, R16, R17.reuse ;  /* 0x00000010120d7223 */ /* 0x140fe20000000011 */
[C-C-:B------:R-:W-:Y:S01]  /*0400*/  FFMA R0, R18.reuse, R0, R17.reuse ;  /* 0x0000000012007223 */ /* 0x140fe20000000011 */
[----:B------:R-:W-:Y:S01]  /*0410*/  FFMA R12, R18, R12, R17 ;  /* 0x0000000c120c7223 */ /* 0x000fe20000000011 */
[--C-:B------:R-:W-:Y:S01]  /*0420*/  FADD R4, R4, R19.reuse ;  /* 0x0000001304047221 */ /* 0x100fe20000000000 */
[--C-:B------:R-:W-:Y:S01]  /*0430*/  FADD R5, R5, R19.reuse ;  /* 0x0000001305057221 */ /* 0x100fe20000000000 */
[--C-:B------:R-:W-:Y:S01]  /*0440*/  FADD R6, R6, R19.reuse ;  /* 0x0000001306067221 */ /* 0x100fe20000000000 */
[----:B------:R-:W-:Y:S01]  /*0450*/  FADD R7, R7, R19 ;  /* 0x0000001307077221 */ /* 0x000fe20000000000 */
[----:B------:R-:W-:Y:S01]  /*0460*/  FADD R4, R4, R13 ;  /* 0x0000000d04047221 */ /* 0x000fe20000000000 */
[----:B------:R-:W-:Y:S01]  /*0470*/  FADD R5, R5, R0 ;  /* 0x0000000005057221 */ /* 0x000fe20000000000 */
[----:B------:R-:W-:Y:S01]  /*0480*/  FADD R6, R6, R21 ;  /* 0x0000001506067221 */ /* 0x000fe20000000000 */
[----:B------:R-:W-:Y:S01]  /*0490*/  FADD R7, R7, R12 ;  /* 0x0000000c07077221 */ /* 0x000fe20000000000 */
[----:B------:R-:W-:Y:S04]  /*04a0*/  STG.E.128 desc[UR4][R2.64], R8 ;  /* 0x0000000802007986 */ /* 0x000fe8000c101d04 */
[----:B------:R-:W-:Y:S01]  /*04b0*/  STG.E.128 desc[UR4][R14.64], R4 ;  /* 0x000000040e007986 */ /* 0x000fe2000c101d04 */
[----:B------:R-:W-:Y:S05]  /*04c0*/  EXIT ;  /* 0x000000000000794d */ /* 0x000fea0003800000 */
.L_x_0:
[----:B------:R-:W-:-:S00]  /*04d0*/  BRA `(.L_x_0) ;  /* 0xfffffffc00fc7947 */ /* 0x000fc0000383ffff */
[----:B------:R-:W-:-:S00]  /*04e0*/  NOP ;  /* 0x0000000000007918 */ /* 0x000fc00000000000 */
        /* <DEDUP_REMOVED lines=9> */
.L_x_1:


//--------------------- .nv.global.init           --------------------------
	.section	.nv.global.init,"aw",@progbits
.nv.global.init:
	.type		_$_str,@object
	.size		_$_str,(_$_str_$_2 - _$_str)
_$_str:
        /*0000*/ 	.byte	0x5f, 0x5f, 0x43, 0x55, 0x44, 0x41, 0x5f, 0x46, 0x54, 0x5a, 0x00
	.type		_$_str_$_2,@object
	.size		_$_str_$_2,(.L_1 - _$_str_$_2)
_$_str_$_2:
        /*000b*/ 	.byte	0x5f, 0x5f, 0x43, 0x55, 0x44, 0x41, 0x5f, 0x50, 0x52, 0x45, 0x43, 0x5f, 0x53, 0x51, 0x52, 0x54
        /*001b*/ 	.byte	0x00
.L_1:


//--------------------- .nv.constant0.triton_poi_fused__native_batch_norm_legit_no_training_add_convolution_34 --------------------------
	.section	.nv.constant0.triton_poi_fused__native_batch_norm_legit_no_training_add_convolution_34,"a",@progbits
	.sectionflags	@""
	.align	4
.nv.constant0.triton_poi_fused__native_batch_norm_legit_no_training_add_convolution_34:
	.zero		596
